//
// Generated by NVIDIA NVVM Compiler
//
// Compiler Build ID: CL-36424714
// Cuda compilation tools, release 13.0, V13.0.88
// Based on NVVM 20.0.0
//

.version 9.0
.target sm_100
.address_size 64

	// .globl	_Z17leaky_relu_kernelPKffPfmm

.visible .entry _Z17leaky_relu_kernelPKffPfmm(
	.param .u64 .ptr .align 1 _Z17leaky_relu_kernelPKffPfmm_param_0,
	.param .f32 _Z17leaky_relu_kernelPKffPfmm_param_1,
	.param .u64 .ptr .align 1 _Z17leaky_relu_kernelPKffPfmm_param_2,
	.param .u64 _Z17leaky_relu_kernelPKffPfmm_param_3,
	.param .u64 _Z17leaky_relu_kernelPKffPfmm_param_4
)
{
	.reg .pred 	%p<3>;
	.reg .b32 	%r<5>;
	.reg .b32 	%f<5>;
	.reg .b64 	%rd<12>;

	ld.param.u64 	%rd2, [_Z17leaky_relu_kernelPKffPfmm_param_0];
	ld.param.f32 	%f1, [_Z17leaky_relu_kernelPKffPfmm_param_1];
	ld.param.u64 	%rd3, [_Z17leaky_relu_kernelPKffPfmm_param_2];
	ld.param.u64 	%rd4, [_Z17leaky_relu_kernelPKffPfmm_param_3];
	ld.param.u64 	%rd5, [_Z17leaky_relu_kernelPKffPfmm_param_4];
	mov.u32 	%r1, %ctaid.x;
	mov.u32 	%r2, %ntid.x;
	mov.u32 	%r3, %tid.x;
	mad.lo.s32 	%r4, %r1, %r2, %r3;
	cvt.u64.u32 	%rd1, %r4;
	mul.lo.s64 	%rd6, %rd5, %rd4;
	setp.le.u64 	%p1, %rd6, %rd1;
	@%p1 bra 	$L__BB0_2;
	cvta.to.global.u64 	%rd7, %rd2;
	cvta.to.global.u64 	%rd8, %rd3;
	shl.b64 	%rd9, %rd1, 2;
	add.s64 	%rd10, %rd7, %rd9;
	ld.global.f32 	%f2, [%rd10];
	setp.gt.f32 	%p2, %f2, 0f00000000;
	mul.f32 	%f3, %f1, %f2;
	selp.f32 	%f4, %f2, %f3, %p2;
	add.s64 	%rd11, %rd8, %rd9;
	st.global.f32 	[%rd11], %f4;
$L__BB0_2:
	ret;

}


// ===== COMPILED SASS (sm_100) =====

	.target	sm_100

	.elftype	@"ET_EXEC"


//--------------------- .note.nv.tkinfo           --------------------------
	.section	.note.nv.tkinfo,"",@"SHT_NOTE"
	.sectionflags	@"SHF_NOTE_NV_TKINFO"
	.tkinfo
        /*0018*/ 	.word	0x00000002
        /*0030*/ 	.string	""
        /*0030*/ 	.string	"ptxas"
        /*0030*/ 	.string	"Cuda compilation tools, release 13.0, V13.0.88"
        /*0030*/ 	.string	"Build cuda_13.0.r13.0/compiler.36424714_0"
        /*0030*/ 	.string	"-arch sm_100 -m 64 "



//--------------------- .note.nv.cuinfo           --------------------------
	.section	.note.nv.cuinfo,"",@"SHT_NOTE"
	.sectionflags	@"SHF_NOTE_NV_CUINFO"
        /*0018*/ 	.short	0x0002
        /*001a*/ 	.short	0x0064
        /*001c*/ 	.short	0x0082
	.zero		2


//--------------------- .nv.info                  --------------------------
	.section	.nv.info,"",@"SHT_CUDA_INFO"
	.align	4


	//----- nvinfo : EIATTR_REGCOUNT
	.align		4
        /*0000*/ 	.byte	0x04, 0x2f
        /*0002*/ 	.short	(.L_1 - .L_0)
	.align		4
.L_0:
        /*0004*/ 	.word	index@(_Z17leaky_relu_kernelPKffPfmm)
        /*0008*/ 	.word	0x0000000a


	//----- nvinfo : EIATTR_FRAME_SIZE
	.align		4
.L_1:
        /*000c*/ 	.byte	0x04, 0x11
        /*000e*/ 	.short	(.L_3 - .L_2)
	.align		4
.L_2:
        /*0010*/ 	.word	index@(_Z17leaky_relu_kernelPKffPfmm)
        /*0014*/ 	.word	0x00000000


	//----- nvinfo : EIATTR_MIN_STACK_SIZE
	.align		4
.L_3:
        /*0018*/ 	.byte	0x04, 0x12
        /*001a*/ 	.short	(.L_5 - .L_4)
	.align		4
.L_4:
        /*001c*/ 	.word	index@(_Z17leaky_relu_kernelPKffPfmm)
        /*0020*/ 	.word	0x00000000
.L_5:


//--------------------- .nv.compat                --------------------------
	.section	.nv.compat,"",@"SHT_CUDA_COMPAT_INFO"
	.align	4
        /*0000*/ 	.byte	0x02, 0x09, 0x00, 0x00, 0x02, 0x02, 0x01, 0x00, 0x02, 0x05, 0x05, 0x00, 0x03, 0x07, 0x01, 0x01
        /*0010*/ 	.byte	0x02, 0x03, 0x00, 0x00, 0x02, 0x06, 0x01, 0x00, 0x04, 0x0b, 0x08, 0x00, 0x09, 0x00, 0x00, 0x00
        /*0020*/ 	.byte	0x00, 0x00, 0x00, 0x00


//--------------------- .nv.info._Z17leaky_relu_kernelPKffPfmm --------------------------
	.section	.nv.info._Z17leaky_relu_kernelPKffPfmm,"",@"SHT_CUDA_INFO"
	.sectionflags	@""
	.align	4


	//----- nvinfo : EIATTR_CUDA_API_VERSION
	.align		4
        /*0000*/ 	.byte	0x04, 0x37
        /*0002*/ 	.short	(.L_7 - .L_6)
.L_6:
        /*0004*/ 	.word	0x00000082


	//----- nvinfo : EIATTR_KPARAM_INFO
	.align		4
.L_7:
        /*0008*/ 	.byte	0x04, 0x17
        /*000a*/ 	.short	(.L_9 - .L_8)
.L_8:
        /*000c*/ 	.word	0x00000000
        /*0010*/ 	.short	0x0004
        /*0012*/ 	.short	0x0020
        /*0014*/ 	.byte	0x00, 0xf0, 0x21, 0x00


	//----- nvinfo : EIATTR_KPARAM_INFO
	.align		4
.L_9:
        /*0018*/ 	.byte	0x04, 0x17
        /*001a*/ 	.short	(.L_11 - .L_10)
.L_10:
        /*001c*/ 	.word	0x00000000
        /*0020*/ 	.short	0x0003
        /*0022*/ 	.short	0x0018
        /*0024*/ 	.byte	0x00, 0xf0, 0x21, 0x00


	//----- nvinfo : EIATTR_KPARAM_INFO
	.align		4
.L_11:
        /*0028*/ 	.byte	0x04, 0x17
        /*002a*/ 	.short	(.L_13 - .L_12)
.L_12:
        /*002c*/ 	.word	0x00000000
        /*0030*/ 	.short	0x0002
        /*0032*/ 	.short	0x0010
        /*0034*/ 	.byte	0x00, 0xf5, 0x21, 0x00


	//----- nvinfo : EIATTR_KPARAM_INFO
	.align		4
.L_13:
        /*0038*/ 	.byte	0x04, 0x17
        /*003a*/ 	.short	(.L_15 - .L_14)
.L_14:
        /*003c*/ 	.word	0x00000000
        /*0040*/ 	.short	0x0001
        /*0042*/ 	.short	0x0008
        /*0044*/ 	.byte	0x00, 0xf0, 0x11, 0x00


	//----- nvinfo : EIATTR_KPARAM_INFO
	.align		4
.L_15:
        /*0048*/ 	.byte	0x04, 0x17
        /*004a*/ 	.short	(.L_17 - .L_16)
.L_16:
        /*004c*/ 	.word	0x00000000
        /*0050*/ 	.short	0x0000
        /*0052*/ 	.short	0x0000
        /*0054*/ 	.byte	0x00, 0xf5, 0x21, 0x00


	//----- nvinfo : EIATTR_SPARSE_MMA_MASK
	.align		4
.L_17:
        /*0058*/ 	.byte	0x03, 0x50
        /*005a*/ 	.short	0x0000


	//----- nvinfo : EIATTR_MAXREG_COUNT
	.align		4
        /*005c*/ 	.byte	0x03, 0x1b
        /*005e*/ 	.short	0x00ff


	//----- nvinfo : EIATTR_MERCURY_ISA_VERSION
	.align		4
        /*0060*/ 	.byte	0x03, 0x5f
        /*0062*/ 	.short	0x0101


	//----- nvinfo : EIATTR_VRC_CTA_INIT_COUNT
	.align		4
        /*0064*/ 	.byte	0x02, 0x4a
	.zero		1
	.zero		1


	//----- nvinfo : EIATTR_EXIT_INSTR_OFFSETS
	.align		4
        /*0068*/ 	.byte	0x04, 0x1c
        /*006a*/ 	.short	(.L_19 - .L_18)


	//   ....[0]....
.L_18:
        /*006c*/ 	.word	0x000000e0


	//   ....[1]....
        /*0070*/ 	.word	0x000001d0


	//----- nvinfo : EIATTR_CBANK_PARAM_SIZE
	.align		4
.L_19:
        /*0074*/ 	.byte	0x03, 0x19
        /*0076*/ 	.short	0x0028


	//----- nvinfo : EIATTR_PARAM_CBANK
	.align		4
        /*0078*/ 	.byte	0x04, 0x0a
        /*007a*/ 	.short	(.L_21 - .L_20)
	.align		4
.L_20:
        /*007c*/ 	.word	index@(.nv.constant0._Z17leaky_relu_kernelPKffPfmm)
        /*0080*/ 	.short	0x0380
        /*0082*/ 	.short	0x0028


	//----- nvinfo : EIATTR_SW_WAR
	.align		4
.L_21:
        /*0084*/ 	.byte	0x04, 0x36
        /*0086*/ 	.short	(.L_23 - .L_22)
.L_22:
        /*0088*/ 	.word	0x00000008
.L_23:


//--------------------- .nv.callgraph             --------------------------
	.section	.nv.callgraph,"",@"SHT_CUDA_CALLGRAPH"
	.align	4
	.sectionentsize	8
	.align		4
        /*0000*/ 	.word	0x00000000
	.align		4
        /*0004*/ 	.word	0xffffffff
	.align		4
        /*0008*/ 	.word	0x00000000
	.align		4
        /*000c*/ 	.word	0xfffffffe
	.align		4
        /*0010*/ 	.word	0x00000000
	.align		4
        /*0014*/ 	.word	0xfffffffd
	.align		4
        /*0018*/ 	.word	0x00000000
	.align		4
        /*001c*/ 	.word	0xfffffffc


//--------------------- .text._Z17leaky_relu_kernelPKffPfmm --------------------------
	.section	.text._Z17leaky_relu_kernelPKffPfmm,"ax",@progbits
	.align	128
        .global         _Z17leaky_relu_kernelPKffPfmm
        .type           _Z17leaky_relu_kernelPKffPfmm,@function
        .size           _Z17leaky_relu_kernelPKffPfmm,(.L_x_1 - _Z17leaky_relu_kernelPKffPfmm)
        .other          _Z17leaky_relu_kernelPKffPfmm,@"STO_CUDA_ENTRY STV_DEFAULT"
_Z17leaky_relu_kernelPKffPfmm:
.text._Z17leaky_relu_kernelPKffPfmm:
[----:B------:R-:W-:Y:S01]  /*0000*/  LDC R1, c[0x0][0x37c] ;  /* 0x0000df00ff017b82 */ /* 0x000fe20000000800 */
[----:B------:R-:W0:Y:S01]  /*0010*/  S2R R3, SR_TID.X ;  /* 0x0000000000037919 */ /* 0x000e220000002100 */
[----:B------:R-:W1:Y:S06]  /*0020*/  LDCU.64 UR8, c[0x0][0x3a0] ;  /* 0x00007400ff0877ac */ /* 0x000e6c0008000a00 */
[----:B------:R-:W0:Y:S01]  /*0030*/  S2UR UR7, SR_CTAID.X ;  /* 0x00000000000779c3 */ /* 0x000e220000002500 */
[----:B------:R-:W1:Y:S07]  /*0040*/  LDCU.64 UR10, c[0x0][0x398] ;  /* 0x00007300ff0a77ac */ /* 0x000e6e0008000a00 */
[----:B------:R-:W0:Y:S01]  /*0050*/  LDC R0, c[0x0][0x360] ;  /* 0x0000d800ff007b82 */ /* 0x000e220000000800 */
[----:B-1----:R-:W-:-:S02]  /*0060*/  UIMAD UR6, UR9, UR10, URZ ;  /* 0x0000000a090672a4 */ /* 0x002fc4000f8e02ff */
[----:B------:R-:W-:Y:S02]  /*0070*/  UIMAD.WIDE.U32 UR4, UR8, UR10, URZ ;  /* 0x0000000a080472a5 */ /* 0x000fe4000f8e00ff */
[----:B------:R-:W-:-:S04]  /*0080*/  UIMAD UR6, UR8, UR11, UR6 ;  /* 0x0000000b080672a4 */ /* 0x000fc8000f8e0206 */
[----:B------:R-:W-:Y:S01]  /*0090*/  UIADD3 UR5, UPT, UPT, UR5, UR6, URZ ;  /* 0x0000000605057290 */ /* 0x000fe2000fffe0ff */
[----:B0-----:R-:W-:-:S05]  /*00a0*/  IMAD R0, R0, UR7, R3 ;  /* 0x0000000700007c24 */ /* 0x001fca000f8e0203 */
[----:B------:R-:W-:Y:S01]  /*00b0*/  IMAD.U32 R2, RZ, RZ, UR5 ;  /* 0x00000005ff027e24 */ /* 0x000fe2000f8e00ff */
[----:B------:R-:W-:-:S04]  /*00c0*/  ISETP.LT.U32.AND P0, PT, R0, UR4, PT ;  /* 0x0000000400007c0c */ /* 0x000fc8000bf01070 */
[----:B------:R-:W-:-:S13]  /*00d0*/  ISETP.GT.U32.AND.EX P0, PT, R2, RZ, PT, P0 ;  /* 0x000000ff0200720c */ /* 0x000fda0003f04100 */
[----:B------:R-:W-:Y:S05]  /*00e0*/  @!P0 EXIT ;  /* 0x000000000000894d */ /* 0x000fea0003800000 */
[----:B------:R-:W0:Y:S01]  /*00f0*/  LDCU.64 UR6, c[0x0][0x380] ;  /* 0x00007000ff0677ac */ /* 0x000e220008000a00 */
[----:B------:R-:W-:Y:S01]  /*0100*/  IMAD.SHL.U32 R4, R0, 0x4, RZ ;  /* 0x0000000400047824 */ /* 0x000fe200078e00ff */
[----:B------:R-:W-:Y:S01]  /*0110*/  SHF.R.U32.HI R0, RZ, 0x1e, R0 ;  /* 0x0000001eff007819 */ /* 0x000fe20000011600 */
[----:B------:R-:W1:Y:S01]  /*0120*/  LDCU.64 UR4, c[0x0][0x358] ;  /* 0x00006b00ff0477ac */ /* 0x000e620008000a00 */
[----:B------:R-:W2:Y:S02]  /*0130*/  LDCU.64 UR8, c[0x0][0x390] ;  /* 0x00007200ff0877ac */ /* 0x000ea40008000a00 */
[----:B0-----:R-:W-:Y:S01]  /*0140*/  IADD3 R2, P0, PT, R4, UR6, RZ ;  /* 0x0000000604027c10 */ /* 0x001fe2000ff1e0ff */
[----:B------:R-:W0:Y:S03]  /*0150*/  LDCU UR6, c[0x0][0x388] ;  /* 0x00007100ff0677ac */ /* 0x000e260008000800 */
[----:B------:R-:W-:-:S05]  /*0160*/  IADD3.X R3, PT, PT, R0, UR7, RZ, P0, !PT ;  /* 0x0000000700037c10 */ /* 0x000fca00087fe4ff */
[----:B-1----:R-:W3:Y:S01]  /*0170*/  LDG.E R7, desc[UR4][R2.64] ;  /* 0x0000000402077981 */ /* 0x002ee2000c1e1900 */
[----:B--2---:R-:W-:-:S04]  /*0180*/  IADD3 R4, P1, PT, R4, UR8, RZ ;  /* 0x0000000804047c10 */ /* 0x004fc8000ff3e0ff */
[----:B------:R-:W-:Y:S02]  /*0190*/  IADD3.X R5, PT, PT, R0, UR9, RZ, P1, !PT ;  /* 0x0000000900057c10 */ /* 0x000fe40008ffe4ff */
[----:B---3--:R-:W-:-:S13]  /*01a0*/  FSETP.GT.AND P0, PT, R7, RZ, PT ;  /* 0x000000ff0700720b */ /* 0x008fda0003f04000 */
[----:B0-----:R-:W-:-:S05]  /*01b0*/  @!P0 FMUL R7, R7, UR6 ;  /* 0x0000000607078c20 */ /* 0x001fca0008400000 */
[----:B------:R-:W-:Y:S01]  /*01c0*/  STG.E desc[UR4][R4.64], R7 ;  /* 0x0000000704007986 */ /* 0x000fe2000c101904 */
[----:B------:R-:W-:Y:S05]  /*01d0*/  EXIT ;  /* 0x000000000000794d */ /* 0x000fea0003800000 */
.L_x_0:
[----:B------:R-:W-:-:S00]  /*01e0*/  BRA `(.L_x_0) ;  /* 0xfffffffc00fc7947 */ /* 0x000fc0000383ffff */
[----:B------:R-:W-:-:S00]  /*01f0*/  NOP ;  /* 0x0000000000007918 */ /* 0x000fc00000000000 */
        /* <DEDUP_REMOVED lines=8> */
.L_x_1:


//--------------------- .nv.shared.reserved.0     --------------------------
	.section	.nv.shared.reserved.0,"aw",@nobits
	.weak		__nv_reservedSMEM_offset_0_alias
	.size		__nv_reservedSMEM_offset_0_alias, 0, 64
	.other		__nv_reservedSMEM_offset_0_alias,@"STO_CUDA_RESERVED_SHARED STV_DEFAULT"
__nv_reservedSMEM_offset_0_alias:
	.zero		0
	.zero		64


//--------------------- .nv.constant0._Z17leaky_relu_kernelPKffPfmm --------------------------
	.section	.nv.constant0._Z17leaky_relu_kernelPKffPfmm,"a",@progbits
	.sectionflags	@""
	.align	4
.nv.constant0._Z17leaky_relu_kernelPKffPfmm:
	.zero		936


//--------------------- SYMBOLS --------------------------

	.type		.nv.reservedSmem.offset0,@object
	.size		.nv.reservedSmem.offset0,0x4
